//
// Generated by NVIDIA NVVM Compiler
//
// Compiler Build ID: CL-36424714
// Cuda compilation tools, release 13.0, V13.0.88
// Based on NVVM 20.0.0
//

.version 9.0
.target sm_100
.address_size 64

	// .globl	_Z6assignPfS_PiS0_S0_iiifi
.extern .shared .align 16 .b8 temp[];

.visible .entry _Z6assignPfS_PiS0_S0_iiifi(
	.param .u64 .ptr .align 1 _Z6assignPfS_PiS0_S0_iiifi_param_0,
	.param .u64 .ptr .align 1 _Z6assignPfS_PiS0_S0_iiifi_param_1,
	.param .u64 .ptr .align 1 _Z6assignPfS_PiS0_S0_iiifi_param_2,
	.param .u64 .ptr .align 1 _Z6assignPfS_PiS0_S0_iiifi_param_3,
	.param .u64 .ptr .align 1 _Z6assignPfS_PiS0_S0_iiifi_param_4,
	.param .u32 _Z6assignPfS_PiS0_S0_iiifi_param_5,
	.param .u32 _Z6assignPfS_PiS0_S0_iiifi_param_6,
	.param .u32 _Z6assignPfS_PiS0_S0_iiifi_param_7,
	.param .f32 _Z6assignPfS_PiS0_S0_iiifi_param_8,
	.param .u32 _Z6assignPfS_PiS0_S0_iiifi_param_9
)
{
	.reg .pred 	%p<5>;
	.reg .b32 	%r<19>;
	.reg .b32 	%f<3>;
	.reg .b64 	%rd<18>;

	ld.param.u64 	%rd1, [_Z6assignPfS_PiS0_S0_iiifi_param_0];
	ld.param.u64 	%rd2, [_Z6assignPfS_PiS0_S0_iiifi_param_1];
	ld.param.u64 	%rd3, [_Z6assignPfS_PiS0_S0_iiifi_param_2];
	ld.param.u64 	%rd4, [_Z6assignPfS_PiS0_S0_iiifi_param_3];
	ld.param.u64 	%rd5, [_Z6assignPfS_PiS0_S0_iiifi_param_4];
	ld.param.u32 	%r2, [_Z6assignPfS_PiS0_S0_iiifi_param_5];
	ld.param.u32 	%r3, [_Z6assignPfS_PiS0_S0_iiifi_param_6];
	ld.param.f32 	%f1, [_Z6assignPfS_PiS0_S0_iiifi_param_8];
	ld.param.u32 	%r4, [_Z6assignPfS_PiS0_S0_iiifi_param_9];
	mov.u32 	%r5, %tid.x;
	mov.u32 	%r6, %ntid.x;
	mov.u32 	%r7, %ctaid.x;
	mad.lo.s32 	%r1, %r6, %r7, %r5;
	setp.ge.s32 	%p1, %r1, %r4;
	@%p1 bra 	$L__BB0_2;
	cvta.to.global.u64 	%rd6, %rd2;
	cvta.to.global.u64 	%rd7, %rd3;
	cvta.to.global.u64 	%rd8, %rd4;
	cvta.to.global.u64 	%rd9, %rd5;
	cvta.to.global.u64 	%rd10, %rd1;
	mul.wide.s32 	%rd11, %r1, 4;
	add.s64 	%rd12, %rd6, %rd11;
	ld.global.f32 	%f2, [%rd12];
	setp.lt.f32 	%p2, %f2, %f1;
	add.s64 	%rd13, %rd7, %rd11;
	ld.global.u32 	%r8, [%rd13];
	selp.b32 	%r9, %r8, 0, %p2;
	setp.eq.f32 	%p3, %f2, %f1;
	add.s64 	%rd14, %rd8, %rd11;
	ld.global.u32 	%r10, [%rd14];
	add.s32 	%r11, %r10, %r2;
	selp.b32 	%r12, %r11, 0, %p3;
	add.s32 	%r13, %r12, %r9;
	setp.gt.f32 	%p4, %f2, %f1;
	add.s64 	%rd15, %rd9, %rd11;
	ld.global.u32 	%r14, [%rd15];
	add.s32 	%r15, %r3, %r2;
	add.s32 	%r16, %r15, %r14;
	selp.b32 	%r17, %r16, 0, %p4;
	add.s32 	%r18, %r13, %r17;
	mul.wide.s32 	%rd16, %r18, 4;
	add.s64 	%rd17, %rd10, %rd16;
	st.global.f32 	[%rd17], %f2;
$L__BB0_2:
	ret;

}
	// .globl	_Z15populate_tablesPfPiS0_S0_fi
.visible .entry _Z15populate_tablesPfPiS0_S0_fi(
	.param .u64 .ptr .align 1 _Z15populate_tablesPfPiS0_S0_fi_param_0,
	.param .u64 .ptr .align 1 _Z15populate_tablesPfPiS0_S0_fi_param_1,
	.param .u64 .ptr .align 1 _Z15populate_tablesPfPiS0_S0_fi_param_2,
	.param .u64 .ptr .align 1 _Z15populate_tablesPfPiS0_S0_fi_param_3,
	.param .f32 _Z15populate_tablesPfPiS0_S0_fi_param_4,
	.param .u32 _Z15populate_tablesPfPiS0_S0_fi_param_5
)
{
	.reg .pred 	%p<5>;
	.reg .b32 	%r<9>;
	.reg .b32 	%f<5>;
	.reg .b64 	%rd<14>;

	ld.param.u64 	%rd1, [_Z15populate_tablesPfPiS0_S0_fi_param_0];
	ld.param.u64 	%rd2, [_Z15populate_tablesPfPiS0_S0_fi_param_1];
	ld.param.u64 	%rd3, [_Z15populate_tablesPfPiS0_S0_fi_param_2];
	ld.param.u64 	%rd4, [_Z15populate_tablesPfPiS0_S0_fi_param_3];
	ld.param.f32 	%f1, [_Z15populate_tablesPfPiS0_S0_fi_param_4];
	ld.param.u32 	%r2, [_Z15populate_tablesPfPiS0_S0_fi_param_5];
	mov.u32 	%r3, %tid.x;
	mov.u32 	%r4, %ntid.x;
	mov.u32 	%r5, %ctaid.x;
	mad.lo.s32 	%r1, %r4, %r5, %r3;
	setp.ge.s32 	%p1, %r1, %r2;
	@%p1 bra 	$L__BB1_2;
	cvta.to.global.u64 	%rd5, %rd1;
	cvta.to.global.u64 	%rd6, %rd2;
	cvta.to.global.u64 	%rd7, %rd3;
	cvta.to.global.u64 	%rd8, %rd4;
	mul.wide.s32 	%rd9, %r1, 4;
	add.s64 	%rd10, %rd5, %rd9;
	ld.global.f32 	%f2, [%rd10];
	setp.lt.f32 	%p2, %f2, %f1;
	selp.u32 	%r6, 1, 0, %p2;
	add.s64 	%rd11, %rd6, %rd9;
	st.global.u32 	[%rd11], %r6;
	ld.global.f32 	%f3, [%rd10];
	setp.eq.f32 	%p3, %f3, %f1;
	selp.u32 	%r7, 1, 0, %p3;
	add.s64 	%rd12, %rd7, %rd9;
	st.global.u32 	[%rd12], %r7;
	ld.global.f32 	%f4, [%rd10];
	setp.gt.f32 	%p4, %f4, %f1;
	selp.u32 	%r8, 1, 0, %p4;
	add.s64 	%rd13, %rd8, %rd9;
	st.global.u32 	[%rd13], %r8;
$L__BB1_2:
	ret;

}
	// .globl	_Z8add_sumsPiS_i
.visible .entry _Z8add_sumsPiS_i(
	.param .u64 .ptr .align 1 _Z8add_sumsPiS_i_param_0,
	.param .u64 .ptr .align 1 _Z8add_sumsPiS_i_param_1,
	.param .u32 _Z8add_sumsPiS_i_param_2
)
{
	.reg .pred 	%p<3>;
	.reg .b32 	%r<16>;
	.reg .b64 	%rd<9>;

	ld.param.u64 	%rd3, [_Z8add_sumsPiS_i_param_0];
	ld.param.u64 	%rd4, [_Z8add_sumsPiS_i_param_1];
	ld.param.u32 	%r2, [_Z8add_sumsPiS_i_param_2];
	cvta.to.global.u64 	%rd5, %rd3;
	cvta.to.global.u64 	%rd6, %rd4;
	mov.u32 	%r3, %tid.x;
	mov.u32 	%r4, %ntid.x;
	mov.u32 	%r5, %ctaid.x;
	mul.lo.s32 	%r6, %r4, %r5;
	shl.b32 	%r7, %r6, 1;
	shl.b32 	%r8, %r3, 1;
	add.s32 	%r1, %r7, %r8;
	setp.ge.s32 	%p1, %r1, %r2;
	mul.wide.u32 	%rd7, %r5, 4;
	add.s64 	%rd1, %rd6, %rd7;
	mul.wide.s32 	%rd8, %r1, 4;
	add.s64 	%rd2, %rd5, %rd8;
	@%p1 bra 	$L__BB2_2;
	ld.global.u32 	%r9, [%rd1];
	ld.global.u32 	%r10, [%rd2];
	add.s32 	%r11, %r10, %r9;
	st.global.u32 	[%rd2], %r11;
$L__BB2_2:
	add.s32 	%r12, %r1, 1;
	setp.ge.s32 	%p2, %r12, %r2;
	@%p2 bra 	$L__BB2_4;
	ld.global.u32 	%r13, [%rd1];
	ld.global.u32 	%r14, [%rd2+4];
	add.s32 	%r15, %r14, %r13;
	st.global.u32 	[%rd2+4], %r15;
$L__BB2_4:
	ret;

}
	// .globl	_Z7prescanPiS_iS_
.visible .entry _Z7prescanPiS_iS_(
	.param .u64 .ptr .align 1 _Z7prescanPiS_iS__param_0,
	.param .u64 .ptr .align 1 _Z7prescanPiS_iS__param_1,
	.param .u32 _Z7prescanPiS_iS__param_2,
	.param .u64 .ptr .align 1 _Z7prescanPiS_iS__param_3
)
{
	.reg .pred 	%p<12>;
	.reg .b32 	%r<88>;
	.reg .b64 	%rd<23>;

	ld.param.u64 	%rd4, [_Z7prescanPiS_iS__param_0];
	ld.param.u64 	%rd5, [_Z7prescanPiS_iS__param_1];
	ld.param.u32 	%r25, [_Z7prescanPiS_iS__param_2];
	ld.param.u64 	%rd6, [_Z7prescanPiS_iS__param_3];
	cvta.to.global.u64 	%rd1, %rd6;
	cvta.to.global.u64 	%rd2, %rd4;
	cvta.to.global.u64 	%rd3, %rd5;
	mov.u32 	%r1, %tid.x;
	mov.u32 	%r2, %ntid.x;
	shl.b32 	%r3, %r2, 1;
	mov.u32 	%r4, %ctaid.x;
	mul.lo.s32 	%r5, %r3, %r4;
	add.s32 	%r6, %r5, %r1;
	setp.ge.s32 	%p1, %r6, %r25;
	mov.b32 	%r82, 0;
	@%p1 bra 	$L__BB3_2;
	mul.wide.s32 	%rd7, %r6, 4;
	add.s64 	%rd8, %rd3, %rd7;
	ld.global.u32 	%r82, [%rd8];
$L__BB3_2:
	shl.b32 	%r28, %r1, 2;
	mov.u32 	%r29, temp;
	add.s32 	%r9, %r29, %r28;
	st.shared.u32 	[%r9], %r82;
	add.s32 	%r10, %r6, %r2;
	setp.ge.s32 	%p2, %r10, %r25;
	mov.b32 	%r83, 0;
	@%p2 bra 	$L__BB3_4;
	mul.wide.s32 	%rd9, %r10, 4;
	add.s64 	%rd10, %rd3, %rd9;
	ld.global.u32 	%r83, [%rd10];
$L__BB3_4:
	shl.b32 	%r31, %r2, 2;
	add.s32 	%r13, %r9, %r31;
	st.shared.u32 	[%r13], %r83;
	bar.sync 	0;
	shl.b32 	%r32, %r1, 1;
	or.b32  	%r14, %r32, 1;
	mov.b32 	%r87, 1;
	mov.u32 	%r84, %r2;
$L__BB3_5:
	bar.sync 	0;
	setp.ge.u32 	%p3, %r1, %r84;
	@%p3 bra 	$L__BB3_7;
	mul.lo.s32 	%r33, %r87, %r14;
	add.s32 	%r34, %r33, -1;
	add.s32 	%r35, %r33, %r87;
	add.s32 	%r36, %r34, %r87;
	add.s32 	%r37, %r33, 31;
	shr.s32 	%r38, %r34, %r37;
	add.s32 	%r39, %r38, %r33;
	add.s32 	%r40, %r36, 32;
	shr.s32 	%r41, %r36, %r40;
	add.s32 	%r42, %r41, %r35;
	shl.b32 	%r43, %r39, 2;
	add.s32 	%r45, %r29, %r43;
	ld.shared.u32 	%r46, [%r45+-4];
	shl.b32 	%r47, %r42, 2;
	add.s32 	%r48, %r29, %r47;
	ld.shared.u32 	%r49, [%r48+-4];
	add.s32 	%r50, %r49, %r46;
	st.shared.u32 	[%r48+-4], %r50;
$L__BB3_7:
	shl.b32 	%r87, %r87, 1;
	shr.u32 	%r18, %r84, 1;
	setp.gt.u32 	%p4, %r84, 1;
	mov.u32 	%r84, %r18;
	@%p4 bra 	$L__BB3_5;
	bar.sync 	0;
	setp.ne.s32 	%p5, %r1, 0;
	shl.b32 	%r51, %r3, 2;
	add.s32 	%r19, %r29, %r51;
	@%p5 bra 	$L__BB3_10;
	mov.b32 	%r53, 0;
	st.shared.u32 	[%r19+-4], %r53;
$L__BB3_10:
	mov.b32 	%r86, 1;
$L__BB3_11:
	shr.u32 	%r87, %r87, 1;
	bar.sync 	0;
	setp.ge.u32 	%p6, %r1, %r86;
	@%p6 bra 	$L__BB3_13;
	mul.lo.s32 	%r55, %r87, %r14;
	add.s32 	%r56, %r55, -1;
	add.s32 	%r57, %r55, %r87;
	add.s32 	%r58, %r56, %r87;
	add.s32 	%r59, %r55, 31;
	shr.s32 	%r60, %r56, %r59;
	add.s32 	%r61, %r60, %r55;
	add.s32 	%r62, %r58, 32;
	shr.s32 	%r63, %r58, %r62;
	add.s32 	%r64, %r63, %r57;
	shl.b32 	%r65, %r61, 2;
	add.s32 	%r67, %r29, %r65;
	ld.shared.u32 	%r68, [%r67+-4];
	shl.b32 	%r69, %r64, 2;
	add.s32 	%r70, %r29, %r69;
	ld.shared.u32 	%r71, [%r70+-4];
	st.shared.u32 	[%r67+-4], %r71;
	add.s32 	%r72, %r71, %r68;
	st.shared.u32 	[%r70+-4], %r72;
$L__BB3_13:
	shl.b32 	%r86, %r86, 1;
	setp.lt.u32 	%p7, %r86, %r3;
	@%p7 bra 	$L__BB3_11;
	setp.ge.s32 	%p8, %r6, %r25;
	bar.sync 	0;
	@%p8 bra 	$L__BB3_16;
	ld.shared.u32 	%r73, [%r9];
	mul.wide.s32 	%rd11, %r6, 4;
	add.s64 	%rd12, %rd2, %rd11;
	st.global.u32 	[%rd12], %r73;
$L__BB3_16:
	setp.ge.s32 	%p9, %r10, %r25;
	@%p9 bra 	$L__BB3_18;
	ld.shared.u32 	%r74, [%r13];
	mul.wide.s32 	%rd13, %r10, 4;
	add.s64 	%rd14, %rd2, %rd13;
	st.global.u32 	[%rd14], %r74;
$L__BB3_18:
	add.s32 	%r75, %r2, -1;
	setp.ne.s32 	%p10, %r1, %r75;
	@%p10 bra 	$L__BB3_22;
	add.s32 	%r24, %r5, %r3;
	setp.gt.s32 	%p11, %r24, %r25;
	@%p11 bra 	$L__BB3_21;
	ld.shared.u32 	%r76, [%r19+-4];
	mul.wide.s32 	%rd15, %r24, 4;
	add.s64 	%rd16, %rd3, %rd15;
	ld.global.u32 	%r77, [%rd16+-4];
	add.s32 	%r78, %r77, %r76;
	mul.wide.u32 	%rd17, %r4, 4;
	add.s64 	%rd18, %rd1, %rd17;
	st.global.u32 	[%rd18], %r78;
	bra.uni 	$L__BB3_22;
$L__BB3_21:
	ld.shared.u32 	%r79, [%r19+-4];
	mul.wide.s32 	%rd19, %r25, 4;
	add.s64 	%rd20, %rd3, %rd19;
	ld.global.u32 	%r80, [%rd20+-4];
	add.s32 	%r81, %r80, %r79;
	mul.wide.u32 	%rd21, %r4, 4;
	add.s64 	%rd22, %rd1, %rd21;
	st.global.u32 	[%rd22], %r81;
$L__BB3_22:
	ret;

}


// ===== COMPILED SASS (sm_100) =====

	.target	sm_100

	.elftype	@"ET_EXEC"


//--------------------- .note.nv.tkinfo           --------------------------
	.section	.note.nv.tkinfo,"",@"SHT_NOTE"
	.sectionflags	@"SHF_NOTE_NV_TKINFO"
	.tkinfo
        /*0018*/ 	.word	0x00000002
        /*0030*/ 	.string	""
        /*0030*/ 	.string	"ptxas"
        /*0030*/ 	.string	"Cuda compilation tools, release 13.0, V13.0.88"
        /*0030*/ 	.string	"Build cuda_13.0.r13.0/compiler.36424714_0"
        /*0030*/ 	.string	"-arch sm_100 -m 64 "



//--------------------- .note.nv.cuinfo           --------------------------
	.section	.note.nv.cuinfo,"",@"SHT_NOTE"
	.sectionflags	@"SHF_NOTE_NV_CUINFO"
        /*0018*/ 	.short	0x0002
        /*001a*/ 	.short	0x0064
        /*001c*/ 	.short	0x0082
	.zero		2


//--------------------- .nv.info                  --------------------------
	.section	.nv.info,"",@"SHT_CUDA_INFO"
	.align	4


	//----- nvinfo : EIATTR_REGCOUNT
	.align		4
        /*0000*/ 	.byte	0x04, 0x2f
        /*0002*/ 	.short	(.L_1 - .L_0)
	.align		4
.L_0:
        /*0004*/ 	.word	index@(_Z6assignPfS_PiS0_S0_iiifi)
        /*0008*/ 	.word	0x00000012


	//----- nvinfo : EIATTR_FRAME_SIZE
	.align		4
.L_1:
        /*000c*/ 	.byte	0x04, 0x11
        /*000e*/ 	.short	(.L_3 - .L_2)
	.align		4
.L_2:
        /*0010*/ 	.word	index@(_Z6assignPfS_PiS0_S0_iiifi)
        /*0014*/ 	.word	0x00000000


	//----- nvinfo : EIATTR_REGCOUNT
	.align		4
.L_3:
        /*0018*/ 	.byte	0x04, 0x2f
        /*001a*/ 	.short	(.L_5 - .L_4)
	.align		4
.L_4:
        /*001c*/ 	.word	index@(_Z15populate_tablesPfPiS0_S0_fi)
        /*0020*/ 	.word	0x00000012


	//----- nvinfo : EIATTR_FRAME_SIZE
	.align		4
.L_5:
        /*0024*/ 	.byte	0x04, 0x11
        /*0026*/ 	.short	(.L_7 - .L_6)
	.align		4
.L_6:
        /*0028*/ 	.word	index@(_Z15populate_tablesPfPiS0_S0_fi)
        /*002c*/ 	.word	0x00000000


	//----- nvinfo : EIATTR_REGCOUNT
	.align		4
.L_7:
        /*0030*/ 	.byte	0x04, 0x2f
        /*0032*/ 	.short	(.L_9 - .L_8)
	.align		4
.L_8:
        /*0034*/ 	.word	index@(_Z8add_sumsPiS_i)
        /*0038*/ 	.word	0x0000000c


	//----- nvinfo : EIATTR_FRAME_SIZE
	.align		4
.L_9:
        /*003c*/ 	.byte	0x04, 0x11
        /*003e*/ 	.short	(.L_11 - .L_10)
	.align		4
.L_10:
        /*0040*/ 	.word	index@(_Z8add_sumsPiS_i)
        /*0044*/ 	.word	0x00000000


	//----- nvinfo : EIATTR_REGCOUNT
	.align		4
.L_11:
        /*0048*/ 	.byte	0x04, 0x2f
        /*004a*/ 	.short	(.L_13 - .L_12)
	.align		4
.L_12:
        /*004c*/ 	.word	index@(_Z7prescanPiS_iS_)
        /*0050*/ 	.word	0x00000016


	//----- nvinfo : EIATTR_FRAME_SIZE
	.align		4
.L_13:
        /*0054*/ 	.byte	0x04, 0x11
        /*0056*/ 	.short	(.L_15 - .L_14)
	.align		4
.L_14:
        /*0058*/ 	.word	index@(_Z7prescanPiS_iS_)
        /*005c*/ 	.word	0x00000000


	//----- nvinfo : EIATTR_MIN_STACK_SIZE
	.align		4
.L_15:
        /*0060*/ 	.byte	0x04, 0x12
        /*0062*/ 	.short	(.L_17 - .L_16)
	.align		4
.L_16:
        /*0064*/ 	.word	index@(_Z7prescanPiS_iS_)
        /*0068*/ 	.word	0x00000000


	//----- nvinfo : EIATTR_MIN_STACK_SIZE
	.align		4
.L_17:
        /*006c*/ 	.byte	0x04, 0x12
        /*006e*/ 	.short	(.L_19 - .L_18)
	.align		4
.L_18:
        /*0070*/ 	.word	index@(_Z8add_sumsPiS_i)
        /*0074*/ 	.word	0x00000000


	//----- nvinfo : EIATTR_MIN_STACK_SIZE
	.align		4
.L_19:
        /*0078*/ 	.byte	0x04, 0x12
        /*007a*/ 	.short	(.L_21 - .L_20)
	.align		4
.L_20:
        /*007c*/ 	.word	index@(_Z15populate_tablesPfPiS0_S0_fi)
        /*0080*/ 	.word	0x00000000


	//----- nvinfo : EIATTR_MIN_STACK_SIZE
	.align		4
.L_21:
        /*0084*/ 	.byte	0x04, 0x12
        /*0086*/ 	.short	(.L_23 - .L_22)
	.align		4
.L_22:
        /*0088*/ 	.word	index@(_Z6assignPfS_PiS0_S0_iiifi)
        /*008c*/ 	.word	0x00000000
.L_23:


//--------------------- .nv.compat                --------------------------
	.section	.nv.compat,"",@"SHT_CUDA_COMPAT_INFO"
	.align	4
        /*0000*/ 	.byte	0x02, 0x09, 0x00, 0x00, 0x02, 0x02, 0x01, 0x00, 0x02, 0x05, 0x05, 0x00, 0x03, 0x07, 0x01, 0x01
        /*0010*/ 	.byte	0x02, 0x03, 0x00, 0x00, 0x02, 0x06, 0x01, 0x00, 0x04, 0x0b, 0x08, 0x00, 0x09, 0x00, 0x00, 0x00
        /*0020*/ 	.byte	0x00, 0x00, 0x00, 0x00


//--------------------- .nv.info._Z7prescanPiS_iS_ --------------------------
	.section	.nv.info._Z7prescanPiS_iS_,"",@"SHT_CUDA_INFO"
	.sectionflags	@""
	.align	4


	//----- nvinfo : EIATTR_CUDA_API_VERSION
	.align		4
        /*0000*/ 	.byte	0x04, 0x37
        /*0002*/ 	.short	(.L_25 - .L_24)
.L_24:
        /*0004*/ 	.word	0x00000082


	//----- nvinfo : EIATTR_KPARAM_INFO
	.align		4
.L_25:
        /*0008*/ 	.byte	0x04, 0x17
        /*000a*/ 	.short	(.L_27 - .L_26)
.L_26:
        /*000c*/ 	.word	0x00000000
        /*0010*/ 	.short	0x0003
        /*0012*/ 	.short	0x0018
        /*0014*/ 	.byte	0x00, 0xf5, 0x21, 0x00


	//----- nvinfo : EIATTR_KPARAM_INFO
	.align		4
.L_27:
        /*0018*/ 	.byte	0x04, 0x17
        /*001a*/ 	.short	(.L_29 - .L_28)
.L_28:
        /*001c*/ 	.word	0x00000000
        /*0020*/ 	.short	0x0002
        /*0022*/ 	.short	0x0010
        /*0024*/ 	.byte	0x00, 0xf0, 0x11, 0x00


	//----- nvinfo : EIATTR_KPARAM_INFO
	.align		4
.L_29:
        /*0028*/ 	.byte	0x04, 0x17
        /*002a*/ 	.short	(.L_31 - .L_30)
.L_30:
        /*002c*/ 	.word	0x00000000
        /*0030*/ 	.short	0x0001
        /*0032*/ 	.short	0x0008
        /*0034*/ 	.byte	0x00, 0xf5, 0x21, 0x00


	//----- nvinfo : EIATTR_KPARAM_INFO
	.align		4
.L_31:
        /*0038*/ 	.byte	0x04, 0x17
        /*003a*/ 	.short	(.L_33 - .L_32)
.L_32:
        /*003c*/ 	.word	0x00000000
        /*0040*/ 	.short	0x0000
        /*0042*/ 	.short	0x0000
        /*0044*/ 	.byte	0x00, 0xf5, 0x21, 0x00


	//----- nvinfo : EIATTR_SPARSE_MMA_MASK
	.align		4
.L_33:
        /*0048*/ 	.byte	0x03, 0x50
        /*004a*/ 	.short	0x0000


	//----- nvinfo : EIATTR_MAXREG_COUNT
	.align		4
        /*004c*/ 	.byte	0x03, 0x1b
        /*004e*/ 	.short	0x00ff


	//----- nvinfo : EIATTR_NUM_BARRIERS
	.align		4
        /*0050*/ 	.byte	0x02, 0x4c
        /*0052*/ 	.byte	0x01
	.zero		1


	//----- nvinfo : EIATTR_MERCURY_ISA_VERSION
	.align		4
        /*0054*/ 	.byte	0x03, 0x5f
        /*0056*/ 	.short	0x0101


	//----- nvinfo : EIATTR_VRC_CTA_INIT_COUNT
	.align		4
        /*0058*/ 	.byte	0x02, 0x4a
	.zero		1
	.zero		1


	//----- nvinfo : EIATTR_EXIT_INSTR_OFFSETS
	.align		4
        /*005c*/ 	.byte	0x04, 0x1c
        /*005e*/ 	.short	(.L_35 - .L_34)


	//   ....[0]....
.L_34:
        /*0060*/ 	.word	0x00000630


	//   ....[1]....
        /*0064*/ 	.word	0x000006f0


	//   ....[2]....
        /*0068*/ 	.word	0x00000780


	//----- nvinfo : EIATTR_CRS_STACK_SIZE
	.align		4
.L_35:
        /*006c*/ 	.byte	0x04, 0x1e
        /*006e*/ 	.short	(.L_37 - .L_36)
.L_36:
        /*0070*/ 	.word	0x00000000


	//----- nvinfo : EIATTR_CBANK_PARAM_SIZE
	.align		4
.L_37:
        /*0074*/ 	.byte	0x03, 0x19
        /*0076*/ 	.short	0x0020


	//----- nvinfo : EIATTR_PARAM_CBANK
	.align		4
        /*0078*/ 	.byte	0x04, 0x0a
        /*007a*/ 	.short	(.L_39 - .L_38)
	.align		4
.L_38:
        /*007c*/ 	.word	index@(.nv.constant0._Z7prescanPiS_iS_)
        /*0080*/ 	.short	0x0380
        /*0082*/ 	.short	0x0020


	//----- nvinfo : EIATTR_SW_WAR
	.align		4
.L_39:
        /*0084*/ 	.byte	0x04, 0x36
        /*0086*/ 	.short	(.L_41 - .L_40)
.L_40:
        /*0088*/ 	.word	0x00000008
.L_41:


//--------------------- .nv.info._Z8add_sumsPiS_i --------------------------
	.section	.nv.info._Z8add_sumsPiS_i,"",@"SHT_CUDA_INFO"
	.sectionflags	@""
	.align	4


	//----- nvinfo : EIATTR_CUDA_API_VERSION
	.align		4
        /*0000*/ 	.byte	0x04, 0x37
        /*0002*/ 	.short	(.L_43 - .L_42)
.L_42:
        /*0004*/ 	.word	0x00000082


	//----- nvinfo : EIATTR_KPARAM_INFO
	.align		4
.L_43:
        /*0008*/ 	.byte	0x04, 0x17
        /*000a*/ 	.short	(.L_45 - .L_44)
.L_44:
        /*000c*/ 	.word	0x00000000
        /*0010*/ 	.short	0x0002
        /*0012*/ 	.short	0x0010
        /*0014*/ 	.byte	0x00, 0xf0, 0x11, 0x00


	//----- nvinfo : EIATTR_KPARAM_INFO
	.align		4
.L_45:
        /*0018*/ 	.byte	0x04, 0x17
        /*001a*/ 	.short	(.L_47 - .L_46)
.L_46:
        /*001c*/ 	.word	0x00000000
        /*0020*/ 	.short	0x0001
        /*0022*/ 	.short	0x0008
        /*0024*/ 	.byte	0x00, 0xf5, 0x21, 0x00


	//----- nvinfo : EIATTR_KPARAM_INFO
	.align		4
.L_47:
        /*0028*/ 	.byte	0x04, 0x17
        /*002a*/ 	.short	(.L_49 - .L_48)
.L_48:
        /*002c*/ 	.word	0x00000000
        /*0030*/ 	.short	0x0000
        /*0032*/ 	.short	0x0000
        /*0034*/ 	.byte	0x00, 0xf5, 0x21, 0x00


	//----- nvinfo : EIATTR_SPARSE_MMA_MASK
	.align		4
.L_49:
        /*0038*/ 	.byte	0x03, 0x50
        /*003a*/ 	.short	0x0000


	//----- nvinfo : EIATTR_MAXREG_COUNT
	.align		4
        /*003c*/ 	.byte	0x03, 0x1b
        /*003e*/ 	.short	0x00ff


	//----- nvinfo : EIATTR_MERCURY_ISA_VERSION
	.align		4
        /*0040*/ 	.byte	0x03, 0x5f
        /*0042*/ 	.short	0x0101


	//----- nvinfo : EIATTR_VRC_CTA_INIT_COUNT
	.align		4
        /*0044*/ 	.byte	0x02, 0x4a
	.zero		1
	.zero		1


	//----- nvinfo : EIATTR_EXIT_INSTR_OFFSETS
	.align		4
        /*0048*/ 	.byte	0x04, 0x1c
        /*004a*/ 	.short	(.L_51 - .L_50)


	//   ....[0]....
.L_50:
        /*004c*/ 	.word	0x00000160


	//   ....[1]....
        /*0050*/ 	.word	0x000001b0


	//----- nvinfo : EIATTR_CRS_STACK_SIZE
	.align		4
.L_51:
        /*0054*/ 	.byte	0x04, 0x1e
        /*0056*/ 	.short	(.L_53 - .L_52)
.L_52:
        /*0058*/ 	.word	0x00000000


	//----- nvinfo : EIATTR_CBANK_PARAM_SIZE
	.align		4
.L_53:
        /*005c*/ 	.byte	0x03, 0x19
        /*005e*/ 	.short	0x0014


	//----- nvinfo : EIATTR_PARAM_CBANK
	.align		4
        /*0060*/ 	.byte	0x04, 0x0a
        /*0062*/ 	.short	(.L_55 - .L_54)
	.align		4
.L_54:
        /*0064*/ 	.word	index@(.nv.constant0._Z8add_sumsPiS_i)
        /*0068*/ 	.short	0x0380
        /*006a*/ 	.short	0x0014


	//----- nvinfo : EIATTR_SW_WAR
	.align		4
.L_55:
        /*006c*/ 	.byte	0x04, 0x36
        /*006e*/ 	.short	(.L_57 - .L_56)
.L_56:
        /*0070*/ 	.word	0x00000008
.L_57:


//--------------------- .nv.info._Z15populate_tablesPfPiS0_S0_fi --------------------------
	.section	.nv.info._Z15populate_tablesPfPiS0_S0_fi,"",@"SHT_CUDA_INFO"
	.sectionflags	@""
	.align	4


	//----- nvinfo : EIATTR_CUDA_API_VERSION
	.align		4
        /*0000*/ 	.byte	0x04, 0x37
        /*0002*/ 	.short	(.L_59 - .L_58)
.L_58:
        /*0004*/ 	.word	0x00000082


	//----- nvinfo : EIATTR_KPARAM_INFO
	.align		4
.L_59:
        /*0008*/ 	.byte	0x04, 0x17
        /*000a*/ 	.short	(.L_61 - .L_60)
.L_60:
        /*000c*/ 	.word	0x00000000
        /*0010*/ 	.short	0x0005
        /*0012*/ 	.short	0x0024
        /*0014*/ 	.byte	0x00, 0xf0, 0x11, 0x00


	//----- nvinfo : EIATTR_KPARAM_INFO
	.align		4
.L_61:
        /*0018*/ 	.byte	0x04, 0x17
        /*001a*/ 	.short	(.L_63 - .L_62)
.L_62:
        /*001c*/ 	.word	0x00000000
        /*0020*/ 	.short	0x0004
        /*0022*/ 	.short	0x0020
        /*0024*/ 	.byte	0x00, 0xf0, 0x11, 0x00


	//----- nvinfo : EIATTR_KPARAM_INFO
	.align		4
.L_63:
        /*0028*/ 	.byte	0x04, 0x17
        /*002a*/ 	.short	(.L_65 - .L_64)
.L_64:
        /*002c*/ 	.word	0x00000000
        /*0030*/ 	.short	0x0003
        /*0032*/ 	.short	0x0018
        /*0034*/ 	.byte	0x00, 0xf5, 0x21, 0x00


	//----- nvinfo : EIATTR_KPARAM_INFO
	.align		4
.L_65:
        /*0038*/ 	.byte	0x04, 0x17
        /*003a*/ 	.short	(.L_67 - .L_66)
.L_66:
        /*003c*/ 	.word	0x00000000
        /*0040*/ 	.short	0x0002
        /*0042*/ 	.short	0x0010
        /*0044*/ 	.byte	0x00, 0xf5, 0x21, 0x00


	//----- nvinfo : EIATTR_KPARAM_INFO
	.align		4
.L_67:
        /*0048*/ 	.byte	0x04, 0x17
        /*004a*/ 	.short	(.L_69 - .L_68)
.L_68:
        /*004c*/ 	.word	0x00000000
        /*0050*/ 	.short	0x0001
        /*0052*/ 	.short	0x0008
        /*0054*/ 	.byte	0x00, 0xf5, 0x21, 0x00


	//----- nvinfo : EIATTR_KPARAM_INFO
	.align		4
.L_69:
        /*0058*/ 	.byte	0x04, 0x17
        /*005a*/ 	.short	(.L_71 - .L_70)
.L_70:
        /*005c*/ 	.word	0x00000000
        /*0060*/ 	.short	0x0000
        /*0062*/ 	.short	0x0000
        /*0064*/ 	.byte	0x00, 0xf5, 0x21, 0x00


	//----- nvinfo : EIATTR_SPARSE_MMA_MASK
	.align		4
.L_71:
        /*0068*/ 	.byte	0x03, 0x50
        /*006a*/ 	.short	0x0000


	//----- nvinfo : EIATTR_MAXREG_COUNT
	.align		4
        /*006c*/ 	.byte	0x03, 0x1b
        /*006e*/ 	.short	0x00ff


	//----- nvinfo : EIATTR_MERCURY_ISA_VERSION
	.align		4
        /*0070*/ 	.byte	0x03, 0x5f
        /*0072*/ 	.short	0x0101


	//----- nvinfo : EIATTR_VRC_CTA_INIT_COUNT
	.align		4
        /*0074*/ 	.byte	0x02, 0x4a
	.zero		1
	.zero		1


	//----- nvinfo : EIATTR_EXIT_INSTR_OFFSETS
	.align		4
        /*0078*/ 	.byte	0x04, 0x1c
        /*007a*/ 	.short	(.L_73 - .L_72)


	//   ....[0]....
.L_72:
        /*007c*/ 	.word	0x00000070


	//   ....[1]....
        /*0080*/ 	.word	0x000001e0


	//----- nvinfo : EIATTR_CBANK_PARAM_SIZE
	.align		4
.L_73:
        /*0084*/ 	.byte	0x03, 0x19
        /*0086*/ 	.short	0x0028


	//----- nvinfo : EIATTR_PARAM_CBANK
	.align		4
        /*0088*/ 	.byte	0x04, 0x0a
        /*008a*/ 	.short	(.L_75 - .L_74)
	.align		4
.L_74:
        /*008c*/ 	.word	index@(.nv.constant0._Z15populate_tablesPfPiS0_S0_fi)
        /*0090*/ 	.short	0x0380
        /*0092*/ 	.short	0x0028


	//----- nvinfo : EIATTR_SW_WAR
	.align		4
.L_75:
        /*0094*/ 	.byte	0x04, 0x36
        /*0096*/ 	.short	(.L_77 - .L_76)
.L_76:
        /*0098*/ 	.word	0x00000008
.L_77:


//--------------------- .nv.info._Z6assignPfS_PiS0_S0_iiifi --------------------------
	.section	.nv.info._Z6assignPfS_PiS0_S0_iiifi,"",@"SHT_CUDA_INFO"
	.sectionflags	@""
	.align	4


	//----- nvinfo : EIATTR_CUDA_API_VERSION
	.align		4
        /*0000*/ 	.byte	0x04, 0x37
        /*0002*/ 	.short	(.L_79 - .L_78)
.L_78:
        /*0004*/ 	.word	0x00000082


	//----- nvinfo : EIATTR_KPARAM_INFO
	.align		4
.L_79:
        /*0008*/ 	.byte	0x04, 0x17
        /*000a*/ 	.short	(.L_81 - .L_80)
.L_80:
        /*000c*/ 	.word	0x00000000
        /*0010*/ 	.short	0x0009
        /*0012*/ 	.short	0x0038
        /*0014*/ 	.byte	0x00, 0xf0, 0x11, 0x00


	//----- nvinfo : EIATTR_KPARAM_INFO
	.align		4
.L_81:
        /*0018*/ 	.byte	0x04, 0x17
        /*001a*/ 	.short	(.L_83 - .L_82)
.L_82:
        /*001c*/ 	.word	0x00000000
        /*0020*/ 	.short	0x0008
        /*0022*/ 	.short	0x0034
        /*0024*/ 	.byte	0x00, 0xf0, 0x11, 0x00


	//----- nvinfo : EIATTR_KPARAM_INFO
	.align		4
.L_83:
        /*0028*/ 	.byte	0x04, 0x17
        /*002a*/ 	.short	(.L_85 - .L_84)
.L_84:
        /*002c*/ 	.word	0x00000000
        /*0030*/ 	.short	0x0007
        /*0032*/ 	.short	0x0030
        /*0034*/ 	.byte	0x00, 0xf0, 0x11, 0x00


	//----- nvinfo : EIATTR_KPARAM_INFO
	.align		4
.L_85:
        /*0038*/ 	.byte	0x04, 0x17
        /*003a*/ 	.short	(.L_87 - .L_86)
.L_86:
        /*003c*/ 	.word	0x00000000
        /*0040*/ 	.short	0x0006
        /*0042*/ 	.short	0x002c
        /*0044*/ 	.byte	0x00, 0xf0, 0x11, 0x00


	//----- nvinfo : EIATTR_KPARAM_INFO
	.align		4
.L_87:
        /*0048*/ 	.byte	0x04, 0x17
        /*004a*/ 	.short	(.L_89 - .L_88)
.L_88:
        /*004c*/ 	.word	0x00000000
        /*0050*/ 	.short	0x0005
        /*0052*/ 	.short	0x0028
        /*0054*/ 	.byte	0x00, 0xf0, 0x11, 0x00


	//----- nvinfo : EIATTR_KPARAM_INFO
	.align		4
.L_89:
        /*0058*/ 	.byte	0x04, 0x17
        /*005a*/ 	.short	(.L_91 - .L_90)
.L_90:
        /*005c*/ 	.word	0x00000000
        /*0060*/ 	.short	0x0004
        /*0062*/ 	.short	0x0020
        /*0064*/ 	.byte	0x00, 0xf5, 0x21, 0x00


	//----- nvinfo : EIATTR_KPARAM_INFO
	.align		4
.L_91:
        /*0068*/ 	.byte	0x04, 0x17
        /*006a*/ 	.short	(.L_93 - .L_92)
.L_92:
        /*006c*/ 	.word	0x00000000
        /*0070*/ 	.short	0x0003
        /*0072*/ 	.short	0x0018
        /*0074*/ 	.byte	0x00, 0xf5, 0x21, 0x00


	//----- nvinfo : EIATTR_KPARAM_INFO
	.align		4
.L_93:
        /*0078*/ 	.byte	0x04, 0x17
        /*007a*/ 	.short	(.L_95 - .L_94)
.L_94:
        /*007c*/ 	.word	0x00000000
        /*0080*/ 	.short	0x0002
        /*0082*/ 	.short	0x0010
        /*0084*/ 	.byte	0x00, 0xf5, 0x21, 0x00


	//----- nvinfo : EIATTR_KPARAM_INFO
	.align		4
.L_95:
        /*0088*/ 	.byte	0x04, 0x17
        /*008a*/ 	.short	(.L_97 - .L_96)
.L_96:
        /*008c*/ 	.word	0x00000000
        /*0090*/ 	.short	0x0001
        /*0092*/ 	.short	0x0008
        /*0094*/ 	.byte	0x00, 0xf5, 0x21, 0x00


	//----- nvinfo : EIATTR_KPARAM_INFO
	.align		4
.L_97:
        /*0098*/ 	.byte	0x04, 0x17
        /*009a*/ 	.short	(.L_99 - .L_98)
.L_98:
        /*009c*/ 	.word	0x00000000
        /*00a0*/ 	.short	0x0000
        /*00a2*/ 	.short	0x0000
        /*00a4*/ 	.byte	0x00, 0xf5, 0x21, 0x00


	//----- nvinfo : EIATTR_SPARSE_MMA_MASK
	.align		4
.L_99:
        /*00a8*/ 	.byte	0x03, 0x50
        /*00aa*/ 	.short	0x0000


	//----- nvinfo : EIATTR_MAXREG_COUNT
	.align		4
        /*00ac*/ 	.byte	0x03, 0x1b
        /*00ae*/ 	.short	0x00ff


	//----- nvinfo : EIATTR_MERCURY_ISA_VERSION
	.align		4
        /*00b0*/ 	.byte	0x03, 0x5f
        /*00b2*/ 	.short	0x0101


	//----- nvinfo : EIATTR_VRC_CTA_INIT_COUNT
	.align		4
        /*00b4*/ 	.byte	0x02, 0x4a
	.zero		1
	.zero		1


	//----- nvinfo : EIATTR_EXIT_INSTR_OFFSETS
	.align		4
        /*00b8*/ 	.byte	0x04, 0x1c
        /*00ba*/ 	.short	(.L_101 - .L_100)


	//   ....[0]....
.L_100:
        /*00bc*/ 	.word	0x00000070


	//   ....[1]....
        /*00c0*/ 	.word	0x00000230


	//----- nvinfo : EIATTR_CBANK_PARAM_SIZE
	.align		4
.L_101:
        /*00c4*/ 	.byte	0x03, 0x19
        /*00c6*/ 	.short	0x003c


	//----- nvinfo : EIATTR_PARAM_CBANK
	.align		4
        /*00c8*/ 	.byte	0x04, 0x0a
        /*00ca*/ 	.short	(.L_103 - .L_102)
	.align		4
.L_102:
        /*00cc*/ 	.word	index@(.nv.constant0._Z6assignPfS_PiS0_S0_iiifi)
        /*00d0*/ 	.short	0x0380
        /*00d2*/ 	.short	0x003c


	//----- nvinfo : EIATTR_SW_WAR
	.align		4
.L_103:
        /*00d4*/ 	.byte	0x04, 0x36
        /*00d6*/ 	.short	(.L_105 - .L_104)
.L_104:
        /*00d8*/ 	.word	0x00000008
.L_105:


//--------------------- .nv.callgraph             --------------------------
	.section	.nv.callgraph,"",@"SHT_CUDA_CALLGRAPH"
	.align	4
	.sectionentsize	8
	.align		4
        /*0000*/ 	.word	0x00000000
	.align		4
        /*0004*/ 	.word	0xffffffff
	.align		4
        /*0008*/ 	.word	0x00000000
	.align		4
        /*000c*/ 	.word	0xfffffffe
	.align		4
        /*0010*/ 	.word	0x00000000
	.align		4
        /*0014*/ 	.word	0xfffffffd
	.align		4
        /*0018*/ 	.word	0x00000000
	.align		4
        /*001c*/ 	.word	0xfffffffc


//--------------------- .text._Z7prescanPiS_iS_   --------------------------
	.section	.text._Z7prescanPiS_iS_,"ax",@progbits
	.align	128
        .global         _Z7prescanPiS_iS_
        .type           _Z7prescanPiS_iS_,@function
        .size           _Z7prescanPiS_iS_,(.L_x_13 - _Z7prescanPiS_iS_)
        .other          _Z7prescanPiS_iS_,@"STO_CUDA_ENTRY STV_DEFAULT"
_Z7prescanPiS_iS_:
.text._Z7prescanPiS_iS_:
[----:B------:R-:W-:Y:S01]  /*0000*/  LDC R1, c[0x0][0x37c] ;  /* 0x0000df00ff017b82 */ /* 0x000fe20000000800 */
[----:B------:R-:W0:Y:S07]  /*0010*/  S2R R0, SR_CTAID.X ;  /* 0x0000000000007919 */ /* 0x000e2e0000002500 */
[----:B------:R-:W1:Y:S01]  /*0020*/  LDC R5, c[0x0][0x360] ;  /* 0x0000d800ff057b82 */ /* 0x000e620000000800 */
[----:B------:R-:W2:Y:S01]  /*0030*/  LDCU UR4, c[0x0][0x390] ;  /* 0x00007200ff0477ac */ /* 0x000ea20008000800 */
[----:B------:R-:W-:Y:S01]  /*0040*/  CS2R R16, SRZ ;  /* 0x0000000000107805 */ /* 0x000fe2000001ff00 */
[----:B------:R-:W3:Y:S01]  /*0050*/  S2R R7, SR_TID.X ;  /* 0x0000000000077919 */ /* 0x000ee20000002100 */
[----:B------:R-:W4:Y:S01]  /*0060*/  LDCU.64 UR6, c[0x0][0x358] ;  /* 0x00006b00ff0677ac */ /* 0x000f220008000a00 */
[----:B-1----:R-:W-:-:S04]  /*0070*/  IMAD.SHL.U32 R3, R5, 0x2, RZ ;  /* 0x0000000205037824 */ /* 0x002fc800078e00ff */
[----:B0-----:R-:W-:-:S04]  /*0080*/  IMAD R2, R3, R0, RZ ;  /* 0x0000000003027224 */ /* 0x001fc800078e02ff */
[----:B---3--:R-:W-:-:S05]  /*0090*/  IMAD.IADD R6, R2, 0x1, R7 ;  /* 0x0000000102067824 */ /* 0x008fca00078e0207 */
[C---:B------:R-:W-:Y:S02]  /*00a0*/  IADD3 R4, PT, PT, R6.reuse, R5, RZ ;  /* 0x0000000506047210 */ /* 0x040fe40007ffe0ff */
[----:B--2---:R-:W-:Y:S02]  /*00b0*/  ISETP.GE.AND P0, PT, R6, UR4, PT ;  /* 0x0000000406007c0c */ /* 0x004fe4000bf06270 */
[----:B------:R-:W-:-:S11]  /*00c0*/  ISETP.GE.AND P1, PT, R4, UR4, PT ;  /* 0x0000000404007c0c */ /* 0x000fd6000bf26270 */
[----:B------:R-:W0:Y:S08]  /*00d0*/  @!P0 LDC.64 R12, c[0x0][0x388] ;  /* 0x0000e200ff0c8b82 */ /* 0x000e300000000a00 */
[----:B------:R-:W1:Y:S01]  /*00e0*/  @!P1 LDC.64 R14, c[0x0][0x388] ;  /* 0x0000e200ff0e9b82 */ /* 0x000e620000000a00 */
[----:B0-----:R-:W-:-:S05]  /*00f0*/  @!P0 IMAD.WIDE R12, R6, 0x4, R12 ;  /* 0x00000004060c8825 */ /* 0x001fca00078e020c */
[----:B----4-:R0:W2:Y:S01]  /*0100*/  @!P0 LDG.E R17, desc[UR6][R12.64] ;  /* 0x000000060c118981 */ /* 0x0100a2000c1e1900 */
[----:B-1----:R-:W-:-:S05]  /*0110*/  @!P1 IMAD.WIDE R14, R4, 0x4, R14 ;  /* 0x00000004040e9825 */ /* 0x002fca00078e020e */
[----:B------:R1:W3:Y:S01]  /*0120*/  @!P1 LDG.E R16, desc[UR6][R14.64] ;  /* 0x000000060e109981 */ /* 0x0002e2000c1e1900 */
[----:B------:R-:W4:Y:S01]  /*0130*/  S2R R9, SR_CgaCtaId ;  /* 0x0000000000097919 */ /* 0x000f220000008800 */
[----:B------:R-:W-:-:S04]  /*0140*/  MOV R8, 0x400 ;  /* 0x0000040000087802 */ /* 0x000fc80000000f00 */
[----:B----4-:R-:W-:-:S05]  /*0150*/  LEA R8, R9, R8, 0x18 ;  /* 0x0000000809087211 */ /* 0x010fca00078ec0ff */
[----:B------:R-:W-:-:S04]  /*0160*/  IMAD R10, R7, 0x4, R8 ;  /* 0x00000004070a7824 */ /* 0x000fc800078e0208 */
[----:B------:R-:W-:Y:S02]  /*0170*/  IMAD R9, R5, 0x4, R10 ;  /* 0x0000000405097824 */ /* 0x000fe400078e020a */
[----:B------:R-:W-:Y:S01]  /*0180*/  HFMA2 R11, -RZ, RZ, 0, 5.9604644775390625e-08 ;  /* 0x00000001ff0b7431 */ /* 0x000fe200000001ff */
[----:B0-----:R-:W-:Y:S01]  /*0190*/  LEA R12, R7, 0x1, 0x1 ;  /* 0x00000001070c7811 */ /* 0x001fe200078e08ff */
[----:B-1----:R-:W-:Y:S01]  /*01a0*/  IMAD.MOV.U32 R14, RZ, RZ, R5 ;  /* 0x000000ffff0e7224 */ /* 0x002fe200078e0005 */
[----:B--2---:R0:W-:Y:S04]  /*01b0*/  STS [R10], R17 ;  /* 0x000000110a007388 */ /* 0x0041e80000000800 */
[----:B---3--:R0:W-:Y:S01]  /*01c0*/  STS [R9], R16 ;  /* 0x0000001009007388 */ /* 0x0081e20000000800 */
[----:B------:R-:W-:Y:S06]  /*01d0*/  BAR.SYNC.DEFER_BLOCKING 0x0 ;  /* 0x0000000000007b1d */ /* 0x000fec0000010000 */
.L_x_2:
[----:B------:R-:W-:Y:S01]  /*01e0*/  BAR.SYNC.DEFER_BLOCKING 0x0 ;  /* 0x0000000000007b1d */ /* 0x000fe20000010000 */
[----:B------:R-:W-:Y:S02]  /*01f0*/  ISETP.GE.U32.AND P0, PT, R7, R14, PT ;  /* 0x0000000e0700720c */ /* 0x000fe40003f06070 */
[----:B------:R-:W-:Y:S02]  /*0200*/  ISETP.GT.U32.AND P1, PT, R14, 0x1, PT ;  /* 0x000000010e00780c */ /* 0x000fe40003f24070 */
[----:B0-----:R-:W-:Y:S01]  /*0210*/  SHF.R.U32.HI R17, RZ, 0x1, R14 ;  /* 0x00000001ff117819 */ /* 0x001fe2000001160e */
[----:B------:R-:W-:Y:S08]  /*0220*/  BSSY.RECONVERGENT B0, `(.L_x_0) ;  /* 0x0000011000007945 */ /* 0x000ff00003800200 */
[----:B------:R-:W-:Y:S05]  /*0230*/  @P0 BRA `(.L_x_1) ;  /* 0x00000000003c0947 */ /* 0x000fea0003800000 */
[CC--:B------:R-:W-:Y:S02]  /*0240*/  IMAD R14, R12.reuse, R11.reuse, -0x1 ;  /* 0xffffffff0c0e7424 */ /* 0x0c0fe400078e020b */
[----:B------:R-:W-:-:S03]  /*0250*/  IMAD R13, R12, R11, 0x1f ;  /* 0x0000001f0c0d7424 */ /* 0x000fc600078e020b */
[----:B------:R-:W-:Y:S02]  /*0260*/  IADD3 R15, PT, PT, R14, R11, RZ ;  /* 0x0000000b0e0f7210 */ /* 0x000fe40007ffe0ff */
[----:B------:R-:W-:Y:S01]  /*0270*/  SHF.R.S32.HI R14, RZ, R13, R14 ;  /* 0x0000000dff0e7219 */ /* 0x000fe2000001140e */
[----:B------:R-:W-:Y:S02]  /*0280*/  IMAD R13, R12, R11, R11 ;  /* 0x0000000b0c0d7224 */ /* 0x000fe400078e020b */
[----:B------:R-:W-:-:S05]  /*0290*/  VIADD R16, R15, 0x20 ;  /* 0x000000200f107836 */ /* 0x000fca0000000000 */
[----:B------:R-:W-:Y:S01]  /*02a0*/  SHF.R.S32.HI R16, RZ, R16, R15 ;  /* 0x00000010ff107219 */ /* 0x000fe2000001140f */
[----:B------:R-:W-:-:S03]  /*02b0*/  IMAD R15, R12, R11, R14 ;  /* 0x0000000b0c0f7224 */ /* 0x000fc600078e020e */
[----:B------:R-:W-:Y:S01]  /*02c0*/  IADD3 R13, PT, PT, R13, R16, RZ ;  /* 0x000000100d0d7210 */ /* 0x000fe20007ffe0ff */
[----:B------:R-:W-:-:S03]  /*02d0*/  IMAD R15, R15, 0x4, R8 ;  /* 0x000000040f0f7824 */ /* 0x000fc600078e0208 */
[----:B------:R-:W-:-:S03]  /*02e0*/  LEA R13, R13, R8, 0x2 ;  /* 0x000000080d0d7211 */ /* 0x000fc600078e10ff */
[----:B------:R-:W-:Y:S04]  /*02f0*/  LDS R15, [R15+-0x4] ;  /* 0xfffffc000f0f7984 */ /* 0x000fe80000000800 */
[----:B------:R-:W0:Y:S02]  /*0300*/  LDS R14, [R13+-0x4] ;  /* 0xfffffc000d0e7984 */ /* 0x000e240000000800 */
[----:B0-----:R-:W-:-:S05]  /*0310*/  IMAD.IADD R14, R15, 0x1, R14 ;  /* 0x000000010f0e7824 */ /* 0x001fca00078e020e */
[----:B------:R0:W-:Y:S02]  /*0320*/  STS [R13+-0x4], R14 ;  /* 0xfffffc0e0d007388 */ /* 0x0001e40000000800 */
.L_x_1:
[----:B------:R-:W-:Y:S05]  /*0330*/  BSYNC.RECONVERGENT B0 ;  /* 0x0000000000007941 */ /* 0x000fea0003800200 */
.L_x_0:
[----:B0-----:R-:W-:Y:S01]  /*0340*/  MOV R14, R17 ;  /* 0x00000011000e7202 */ /* 0x001fe20000000f00 */
[----:B------:R-:W-:Y:S01]  /*0350*/  IMAD.SHL.U32 R11, R11, 0x2, RZ ;  /* 0x000000020b0b7824 */ /* 0x000fe200078e00ff */
[----:B------:R-:W-:Y:S06]  /*0360*/  @P1 BRA `(.L_x_2) ;  /* 0xfffffffc009c1947 */ /* 0x000fec000383ffff */
[----:B------:R-:W-:Y:S01]  /*0370*/  BAR.SYNC.DEFER_BLOCKING 0x0 ;  /* 0x0000000000007b1d */ /* 0x000fe20000010000 */
[----:B------:R-:W-:Y:S02]  /*0380*/  ISETP.NE.AND P0, PT, R7, RZ, PT ;  /* 0x000000ff0700720c */ /* 0x000fe40003f05270 */
[----:B------:R-:W-:-:S03]  /*0390*/  LEA R13, R5, R8, 0x3 ;  /* 0x00000008050d7211 */ /* 0x000fc600078e18ff */
[----:B------:R-:W-:-:S08]  /*03a0*/  UMOV UR4, 0x1 ;  /* 0x0000000100047882 */ /* 0x000fd00000000000 */
[----:B------:R0:W-:Y:S02]  /*03b0*/  @!P0 STS [R13+-0x4], RZ ;  /* 0xfffffcff0d008388 */ /* 0x0001e40000000800 */
.L_x_5:
[----:B------:R-:W-:Y:S01]  /*03c0*/  BAR.SYNC.DEFER_BLOCKING 0x0 ;  /* 0x0000000000007b1d */ /* 0x000fe20000010000 */
[----:B------:R-:W-:Y:S01]  /*03d0*/  ISETP.GE.U32.AND P0, PT, R7, UR4, PT ;  /* 0x0000000407007c0c */ /* 0x000fe2000bf06070 */
[----:B------:R-:W-:Y:S01]  /*03e0*/  USHF.L.U32 UR4, UR4, 0x1, URZ ;  /* 0x0000000104047899 */ /* 0x000fe200080006ff */
[----:B------:R-:W-:-:S03]  /*03f0*/  SHF.R.U32.HI R11, RZ, 0x1, R11 ;  /* 0x00000001ff0b7819 */ /* 0x000fc6000001160b */
[----:B------:R-:W-:Y:S02]  /*0400*/  BSSY.RECONVERGENT B0, `(.L_x_3) ;  /* 0x0000013000007945 */ /* 0x000fe40003800200 */
[----:B------:R-:W-:-:S06]  /*0410*/  ISETP.LE.U32.AND P1, PT, R3, UR4, PT ;  /* 0x0000000403007c0c */ /* 0x000fcc000bf23070 */
[----:B-1----:R-:W-:Y:S07]  /*0420*/  @P0 BRA `(.L_x_4) ;  /* 0x0000000000400947 */ /* 0x002fee0003800000 */
[CC--:B------:R-:W-:Y:S02]  /*0430*/  IMAD R14, R12.reuse, R11.reuse, -0x1 ;  /* 0xffffffff0c0e7424 */ /* 0x0c0fe400078e020b */
[----:B------:R-:W-:Y:S02]  /*0440*/  IMAD R17, R12, R11, 0x1f ;  /* 0x0000001f0c117424 */ /* 0x000fe400078e020b */
[----:B------:R-:W-:-:S03]  /*0450*/  IMAD.IADD R15, R11, 0x1, R14 ;  /* 0x000000010b0f7824 */ /* 0x000fc600078e020e */
[----:B------:R-:W-:Y:S01]  /*0460*/  SHF.R.S32.HI R17, RZ, R17, R14 ;  /* 0x00000011ff117219 */ /* 0x000fe2000001140e */
[----:B------:R-:W-:Y:S01]  /*0470*/  IMAD R14, R12, R11, R11 ;  /* 0x0000000b0c0e7224 */ /* 0x000fe200078e020b */
[----:B------:R-:W-:-:S03]  /*0480*/  IADD3 R16, PT, PT, R15, 0x20, RZ ;  /* 0x000000200f107810 */ /* 0x000fc60007ffe0ff */
[----:B------:R-:W-:Y:S01]  /*0490*/  IMAD R17, R12, R11, R17 ;  /* 0x0000000b0c117224 */ /* 0x000fe200078e0211 */
[----:B------:R-:W-:-:S04]  /*04a0*/  SHF.R.S32.HI R15, RZ, R16, R15 ;  /* 0x00000010ff0f7219 */ /* 0x000fc8000001140f */
[----:B------:R-:W-:Y:S01]  /*04b0*/  LEA R17, R17, R8, 0x2 ;  /* 0x0000000811117211 */ /* 0x000fe200078e10ff */
[----:B------:R-:W-:-:S04]  /*04c0*/  IMAD.IADD R15, R14, 0x1, R15 ;  /* 0x000000010e0f7824 */ /* 0x000fc800078e020f */
[----:B------:R-:W-:Y:S01]  /*04d0*/  IMAD R15, R15, 0x4, R8 ;  /* 0x000000040f0f7824 */ /* 0x000fe200078e0208 */
[----:B------:R-:W-:Y:S04]  /*04e0*/  LDS R14, [R17+-0x4] ;  /* 0xfffffc00110e7984 */ /* 0x000fe80000000800 */
[----:B------:R-:W1:Y:S02]  /*04f0*/  LDS R16, [R15+-0x4] ;  /* 0xfffffc000f107984 */ /* 0x000e640000000800 */
[----:B-1----:R-:W-:Y:S02]  /*0500*/  IADD3 R14, PT, PT, R14, R16, RZ ;  /* 0x000000100e0e7210 */ /* 0x002fe40007ffe0ff */
[----:B------:R1:W-:Y:S04]  /*0510*/  STS [R17+-0x4], R16 ;  /* 0xfffffc1011007388 */ /* 0x0003e80000000800 */
[----:B------:R1:W-:Y:S02]  /*0520*/  STS [R15+-0x4], R14 ;  /* 0xfffffc0e0f007388 */ /* 0x0003e40000000800 */
.L_x_4:
[----:B------:R-:W-:Y:S05]  /*0530*/  BSYNC.RECONVERGENT B0 ;  /* 0x0000000000007941 */ /* 0x000fea0003800200 */
.L_x_3:
[----:B------:R-:W-:Y:S05]  /*0540*/  @!P1 BRA `(.L_x_5) ;  /* 0xfffffffc009c9947 */ /* 0x000fea000383ffff */
[----:B------:R-:W2:Y:S01]  /*0550*/  LDC R19, c[0x0][0x390] ;  /* 0x0000e400ff137b82 */ /* 0x000ea20000000800 */
[----:B------:R-:W-:-:S07]  /*0560*/  VIADD R8, R5, 0xffffffff ;  /* 0xffffffff05087836 */ /* 0x000fce0000000000 */
[----:B------:R-:W-:Y:S01]  /*0570*/  BAR.SYNC.DEFER_BLOCKING 0x0 ;  /* 0x0000000000007b1d */ /* 0x000fe20000010000 */
[----:B------:R-:W-:Y:S02]  /*0580*/  ISETP.NE.AND P0, PT, R7, R8, PT ;  /* 0x000000080700720c */ /* 0x000fe40003f05270 */
[-C--:B--2---:R-:W-:Y:S02]  /*0590*/  ISETP.GE.AND P1, PT, R6, R19.reuse, PT ;  /* 0x000000130600720c */ /* 0x084fe40003f26270 */
[----:B------:R-:W-:-:S11]  /*05a0*/  ISETP.GE.AND P2, PT, R4, R19, PT ;  /* 0x000000130400720c */ /* 0x000fd60003f46270 */
[----:B------:R-:W2:Y:S01]  /*05b0*/  @!P1 LDS R11, [R10] ;  /* 0x000000000a0b9984 */ /* 0x000ea20000000800 */
[----:B-1----:R-:W1:Y:S03]  /*05c0*/  @!P1 LDC.64 R16, c[0x0][0x380] ;  /* 0x0000e000ff109b82 */ /* 0x002e660000000a00 */
[----:B------:R-:W3:Y:S05]  /*05d0*/  @!P2 LDS R9, [R9] ;  /* 0x000000000909a984 */ /* 0x000eea0000000800 */
[----:B------:R-:W4:Y:S01]  /*05e0*/  @!P2 LDC.64 R14, c[0x0][0x380] ;  /* 0x0000e000ff0eab82 */ /* 0x000f220000000a00 */
[----:B-1----:R-:W-:-:S04]  /*05f0*/  @!P1 IMAD.WIDE R6, R6, 0x4, R16 ;  /* 0x0000000406069825 */ /* 0x002fc800078e0210 */
[----:B----4-:R-:W-:Y:S01]  /*0600*/  @!P2 IMAD.WIDE R14, R4, 0x4, R14 ;  /* 0x00000004040ea825 */ /* 0x010fe200078e020e */
[----:B--2---:R1:W-:Y:S04]  /*0610*/  @!P1 STG.E desc[UR6][R6.64], R11 ;  /* 0x0000000b06009986 */ /* 0x0043e8000c101906 */
[----:B---3--:R1:W-:Y:S01]  /*0620*/  @!P2 STG.E desc[UR6][R14.64], R9 ;  /* 0x000000090e00a986 */ /* 0x0083e2000c101906 */
[----:B------:R-:W-:Y:S05]  /*0630*/  @P0 EXIT ;  /* 0x000000000000094d */ /* 0x000fea0003800000 */
[----:B------:R-:W-:-:S04]  /*0640*/  IADD3 R5, PT, PT, R3, R2, RZ ;  /* 0x0000000203057210 */ /* 0x000fc80007ffe0ff */
[----:B------:R-:W-:-:S13]  /*0650*/  ISETP.GT.AND P0, PT, R5, R19, PT ;  /* 0x000000130500720c */ /* 0x000fda0003f04270 */
[----:B------:R-:W-:Y:S05]  /*0660*/  @P0 BRA `(.L_x_6) ;  /* 0x0000000000240947 */ /* 0x000fea0003800000 */
[----:B------:R-:W2:Y:S01]  /*0670*/  LDC.64 R2, c[0x0][0x388] ;  /* 0x0000e200ff027b82 */ /* 0x000ea20000000a00 */
[----:B0-----:R-:W1:Y:S01]  /*0680*/  LDS R13, [R13+-0x4] ;  /* 0xfffffc000d0d7984 */ /* 0x001e620000000800 */
[----:B--2---:R-:W-:-:S06]  /*0690*/  IMAD.WIDE R2, R5, 0x4, R2 ;  /* 0x0000000405027825 */ /* 0x004fcc00078e0202 */
[----:B------:R-:W0:Y:S01]  /*06a0*/  LDC.64 R4, c[0x0][0x398] ;  /* 0x0000e600ff047b82 */ /* 0x000e220000000a00 */
[----:B------:R-:W1:Y:S01]  /*06b0*/  LDG.E R2, desc[UR6][R2.64+-0x4] ;  /* 0xfffffc0602027981 */ /* 0x000e62000c1e1900 */
[----:B0-----:R-:W-:-:S04]  /*06c0*/  IMAD.WIDE.U32 R4, R0, 0x4, R4 ;  /* 0x0000000400047825 */ /* 0x001fc800078e0004 */
[----:B-1----:R-:W-:-:S05]  /*06d0*/  IMAD.IADD R7, R13, 0x1, R2 ;  /* 0x000000010d077824 */ /* 0x002fca00078e0202 */
[----:B------:R-:W-:Y:S01]  /*06e0*/  STG.E desc[UR6][R4.64], R7 ;  /* 0x0000000704007986 */ /* 0x000fe2000c101906 */
[----:B------:R-:W-:Y:S05]  /*06f0*/  EXIT ;  /* 0x000000000000794d */ /* 0x000fea0003800000 */
.L_x_6:
[----:B------:R-:W2:Y:S01]  /*0700*/  LDC.64 R2, c[0x0][0x388] ;  /* 0x0000e200ff027b82 */ /* 0x000ea20000000a00 */
[----:B-1----:R-:W1:Y:S07]  /*0710*/  LDS R7, [R13+-0x4] ;  /* 0xfffffc000d077984 */ /* 0x002e6e0000000800 */
[----:B------:R-:W3:Y:S01]  /*0720*/  LDC.64 R4, c[0x0][0x398] ;  /* 0x0000e600ff047b82 */ /* 0x000ee20000000a00 */
[----:B--2---:R-:W-:-:S06]  /*0730*/  IMAD.WIDE R2, R19, 0x4, R2 ;  /* 0x0000000413027825 */ /* 0x004fcc00078e0202 */
[----:B------:R-:W1:Y:S01]  /*0740*/  LDG.E R2, desc[UR6][R2.64+-0x4] ;  /* 0xfffffc0602027981 */ /* 0x000e62000c1e1900 */
[----:B---3--:R-:W-:Y:S01]  /*0750*/  IMAD.WIDE.U32 R4, R0, 0x4, R4 ;  /* 0x0000000400047825 */ /* 0x008fe200078e0004 */
[----:B-1----:R-:W-:-:S05]  /*0760*/  IADD3 R7, PT, PT, R7, R2, RZ ;  /* 0x0000000207077210 */ /* 0x002fca0007ffe0ff */
[----:B------:R-:W-:Y:S01]  /*0770*/  STG.E desc[UR6][R4.64], R7 ;  /* 0x0000000704007986 */ /* 0x000fe2000c101906 */
[----:B------:R-:W-:Y:S05]  /*0780*/  EXIT ;  /* 0x000000000000794d */ /* 0x000fea0003800000 */
.L_x_7:
[----:B------:R-:W-:-:S00]  /*0790*/  BRA `(.L_x_7) ;  /* 0xfffffffc00fc7947 */ /* 0x000fc0000383ffff */
[----:B------:R-:W-:-:S00]  /*07a0*/  NOP ;  /* 0x0000000000007918 */ /* 0x000fc00000000000 */
        /* <DEDUP_REMOVED lines=13> */
.L_x_13:


//--------------------- .text._Z8add_sumsPiS_i    --------------------------
	.section	.text._Z8add_sumsPiS_i,"ax",@progbits
	.align	128
        .global         _Z8add_sumsPiS_i
        .type           _Z8add_sumsPiS_i,@function
        .size           _Z8add_sumsPiS_i,(.L_x_14 - _Z8add_sumsPiS_i)
        .other          _Z8add_sumsPiS_i,@"STO_CUDA_ENTRY STV_DEFAULT"
_Z8add_sumsPiS_i:
.text._Z8add_sumsPiS_i:
[----:B------:R-:W-:Y:S01]  /*0000*/  LDC R1, c[0x0][0x37c] ;  /* 0x0000df00ff017b82 */ /* 0x000fe20000000800 */
[----:B------:R-:W0:Y:S01]  /*0010*/  S2R R0, SR_TID.X ;  /* 0x0000000000007919 */ /* 0x000e220000002100 */
[----:B------:R-:W0:Y:S06]  /*0020*/  LDCU UR4, c[0x0][0x360] ;  /* 0x00006c00ff0477ac */ /* 0x000e2c0008000800 */
[----:B------:R-:W1:Y:S01]  /*0030*/  LDC.64 R2, c[0x0][0x388] ;  /* 0x0000e200ff027b82 */ /* 0x000e620000000a00 */
[----:B------:R-:W-:Y:S01]  /*0040*/  BSSY.RECONVERGENT B0, `(.L_x_8) ;  /* 0x0000011000007945 */ /* 0x000fe20003800200 */
[----:B------:R-:W0:Y:S01]  /*0050*/  S2R R9, SR_CTAID.X ;  /* 0x0000000000097919 */ /* 0x000e220000002500 */
[----:B------:R-:W2:Y:S05]  /*0060*/  LDCU UR6, c[0x0][0x390] ;  /* 0x00007200ff0677ac */ /* 0x000eaa0008000800 */
[----:B------:R-:W3:Y:S01]  /*0070*/  LDC.64 R4, c[0x0][0x380] ;  /* 0x0000e000ff047b82 */ /* 0x000ee20000000a00 */
[C---:B0-----:R-:W-:Y:S01]  /*0080*/  IMAD R0, R9.reuse, UR4, R0 ;  /* 0x0000000409007c24 */ /* 0x041fe2000f8e0200 */
[----:B------:R-:W0:Y:S01]  /*0090*/  LDCU.64 UR4, c[0x0][0x358] ;  /* 0x00006b00ff0477ac */ /* 0x000e220008000a00 */
[----:B-1----:R-:W-:-:S03]  /*00a0*/  IMAD.WIDE.U32 R2, R9, 0x4, R2 ;  /* 0x0000000409027825 */ /* 0x002fc600078e0002 */
[----:B------:R-:W-:-:S04]  /*00b0*/  SHF.L.U32 R7, R0, 0x1, RZ ;  /* 0x0000000100077819 */ /* 0x000fc800000006ff */
[C---:B--2---:R-:W-:Y:S01]  /*00c0*/  ISETP.GE.AND P0, PT, R7.reuse, UR6, PT ;  /* 0x0000000607007c0c */ /* 0x044fe2000bf06270 */
[C---:B---3--:R-:W-:Y:S01]  /*00d0*/  IMAD.WIDE R4, R7.reuse, 0x4, R4 ;  /* 0x0000000407047825 */ /* 0x048fe200078e0204 */
[----:B------:R-:W-:-:S04]  /*00e0*/  IADD3 R0, PT, PT, R7, 0x1, RZ ;  /* 0x0000000107007810 */ /* 0x000fc80007ffe0ff */
[----:B------:R-:W-:-:S07]  /*00f0*/  ISETP.GE.AND P1, PT, R0, UR6, PT ;  /* 0x0000000600007c0c */ /* 0x000fce000bf26270 */
[----:B0-----:R-:W-:Y:S06]  /*0100*/  @P0 BRA `(.L_x_9) ;  /* 0x0000000000100947 */ /* 0x001fec0003800000 */
[----:B------:R-:W2:Y:S04]  /*0110*/  LDG.E R0, desc[UR4][R2.64] ;  /* 0x0000000402007981 */ /* 0x000ea8000c1e1900 */
[----:B------:R-:W2:Y:S02]  /*0120*/  LDG.E R7, desc[UR4][R4.64] ;  /* 0x0000000404077981 */ /* 0x000ea4000c1e1900 */
[----:B--2---:R-:W-:-:S05]  /*0130*/  IADD3 R7, PT, PT, R0, R7, RZ ;  /* 0x0000000700077210 */ /* 0x004fca0007ffe0ff */
[----:B------:R0:W-:Y:S02]  /*0140*/  STG.E desc[UR4][R4.64], R7 ;  /* 0x0000000704007986 */ /* 0x0001e4000c101904 */
.L_x_9:
[----:B------:R-:W-:Y:S05]  /*0150*/  BSYNC.RECONVERGENT B0 ;  /* 0x0000000000007941 */ /* 0x000fea0003800200 */
.L_x_8:
[----:B------:R-:W-:Y:S05]  /*0160*/  @P1 EXIT ;  /* 0x000000000000194d */ /* 0x000fea0003800000 */
[----:B------:R-:W2:Y:S04]  /*0170*/  LDG.E R2, desc[UR4][R2.64] ;  /* 0x0000000402027981 */ /* 0x000ea8000c1e1900 */
[----:B0-----:R-:W2:Y:S02]  /*0180*/  LDG.E R7, desc[UR4][R4.64+0x4] ;  /* 0x0000040404077981 */ /* 0x001ea4000c1e1900 */
[----:B--2---:R-:W-:-:S05]  /*0190*/  IADD3 R7, PT, PT, R2, R7, RZ ;  /* 0x0000000702077210 */ /* 0x004fca0007ffe0ff */
[----:B------:R-:W-:Y:S01]  /*01a0*/  STG.E desc[UR4][R4.64+0x4], R7 ;  /* 0x0000040704007986 */ /* 0x000fe2000c101904 */
[----:B------:R-:W-:Y:S05]  /*01b0*/  EXIT ;  /* 0x000000000000794d */ /* 0x000fea0003800000 */
.L_x_10:
        /* <DEDUP_REMOVED lines=12> */
.L_x_14:


//--------------------- .text._Z15populate_tablesPfPiS0_S0_fi --------------------------
	.section	.text._Z15populate_tablesPfPiS0_S0_fi,"ax",@progbits
	.align	128
        .global         _Z15populate_tablesPfPiS0_S0_fi
        .type           _Z15populate_tablesPfPiS0_S0_fi,@function
        .size           _Z15populate_tablesPfPiS0_S0_fi,(.L_x_15 - _Z15populate_tablesPfPiS0_S0_fi)
        .other          _Z15populate_tablesPfPiS0_S0_fi,@"STO_CUDA_ENTRY STV_DEFAULT"
_Z15populate_tablesPfPiS0_S0_fi:
.text._Z15populate_tablesPfPiS0_S0_fi:
[----:B------:R-:W-:Y:S01]  /*0000*/  LDC R1, c[0x0][0x37c] ;  /* 0x0000df00ff017b82 */ /* 0x000fe20000000800 */
[----:B------:R-:W0:Y:S01]  /*0010*/  S2R R11, SR_TID.X ;  /* 0x00000000000b7919 */ /* 0x000e220000002100 */
[----:B------:R-:W0:Y:S01]  /*0020*/  LDCU UR4, c[0x0][0x360] ;  /* 0x00006c00ff0477ac */ /* 0x000e220008000800 */
[----:B------:R-:W0:Y:S01]  /*0030*/  S2R R0, SR_CTAID.X ;  /* 0x0000000000007919 */ /* 0x000e220000002500 */
[----:B------:R-:W1:Y:S01]  /*0040*/  LDCU UR5, c[0x0][0x3a4] ;  /* 0x00007480ff0577ac */ /* 0x000e620008000800 */
[----:B0-----:R-:W-:-:S05]  /*0050*/  IMAD R11, R0, UR4, R11 ;  /* 0x00000004000b7c24 */ /* 0x001fca000f8e020b */
[----:B-1----:R-:W-:-:S13]  /*0060*/  ISETP.GE.AND P0, PT, R11, UR5, PT ;  /* 0x000000050b007c0c */ /* 0x002fda000bf06270 */
[----:B------:R-:W-:Y:S05]  /*0070*/  @P0 EXIT ;  /* 0x000000000000094d */ /* 0x000fea0003800000 */
[----:B------:R-:W0:Y:S01]  /*0080*/  LDC.64 R2, c[0x0][0x380] ;  /* 0x0000e000ff027b82 */ /* 0x000e220000000a00 */
[----:B------:R-:W1:Y:S01]  /*0090*/  LDCU.64 UR4, c[0x0][0x358] ;  /* 0x00006b00ff0477ac */ /* 0x000e620008000a00 */
[----:B------:R-:W2:Y:S06]  /*00a0*/  LDCU UR6, c[0x0][0x3a0] ;  /* 0x00007400ff0677ac */ /* 0x000eac0008000800 */
[----:B------:R-:W3:Y:S08]  /*00b0*/  LDC.64 R4, c[0x0][0x388] ;  /* 0x0000e200ff047b82 */ /* 0x000ef00000000a00 */
[----:B------:R-:W4:Y:S01]  /*00c0*/  LDC.64 R6, c[0x0][0x390] ;  /* 0x0000e400ff067b82 */ /* 0x000f220000000a00 */
[----:B0-----:R-:W-:-:S07]  /*00d0*/  IMAD.WIDE R2, R11, 0x4, R2 ;  /* 0x000000040b027825 */ /* 0x001fce00078e0202 */
[----:B------:R-:W0:Y:S01]  /*00e0*/  LDC.64 R8, c[0x0][0x398] ;  /* 0x0000e600ff087b82 */ /* 0x000e220000000a00 */
[----:B-1----:R-:W2:Y:S01]  /*00f0*/  LDG.E R0, desc[UR4][R2.64] ;  /* 0x0000000402007981 */ /* 0x002ea2000c1e1900 */
[----:B---3--:R-:W-:Y:S01]  /*0100*/  IMAD.WIDE R4, R11, 0x4, R4 ;  /* 0x000000040b047825 */ /* 0x008fe200078e0204 */
[----:B--2---:R-:W-:-:S04]  /*0110*/  FSETP.GEU.AND P0, PT, R0, UR6, PT ;  /* 0x0000000600007c0b */ /* 0x004fc8000bf0e000 */
[----:B------:R-:W-:-:S05]  /*0120*/  SEL R13, RZ, 0x1, P0 ;  /* 0x00000001ff0d7807 */ /* 0x000fca0000000000 */
[----:B------:R1:W-:Y:S04]  /*0130*/  STG.E desc[UR4][R4.64], R13 ;  /* 0x0000000d04007986 */ /* 0x0003e8000c101904 */
[----:B------:R-:W2:Y:S01]  /*0140*/  LDG.E R0, desc[UR4][R2.64] ;  /* 0x0000000402007981 */ /* 0x000ea2000c1e1900 */
[----:B----4-:R-:W-:Y:S01]  /*0150*/  IMAD.WIDE R6, R11, 0x4, R6 ;  /* 0x000000040b067825 */ /* 0x010fe200078e0206 */
[----:B--2---:R-:W-:-:S04]  /*0160*/  FSETP.NEU.AND P0, PT, R0, UR6, PT ;  /* 0x0000000600007c0b */ /* 0x004fc8000bf0d000 */
[----:B------:R-:W-:-:S05]  /*0170*/  SEL R15, RZ, 0x1, P0 ;  /* 0x00000001ff0f7807 */ /* 0x000fca0000000000 */
[----:B------:R-:W-:Y:S04]  /*0180*/  STG.E desc[UR4][R6.64], R15 ;  /* 0x0000000f06007986 */ /* 0x000fe8000c101904 */
[----:B------:R-:W2:Y:S01]  /*0190*/  LDG.E R0, desc[UR4][R2.64] ;  /* 0x0000000402007981 */ /* 0x000ea2000c1e1900 */
[----:B0-----:R-:W-:Y:S01]  /*01a0*/  IMAD.WIDE R8, R11, 0x4, R8 ;  /* 0x000000040b087825 */ /* 0x001fe200078e0208 */
[----:B--2---:R-:W-:-:S04]  /*01b0*/  FSETP.GT.AND P0, PT, R0, UR6, PT ;  /* 0x0000000600007c0b */ /* 0x004fc8000bf04000 */
[----:B-1----:R-:W-:-:S05]  /*01c0*/  SEL R5, RZ, 0x1, !P0 ;  /* 0x00000001ff057807 */ /* 0x002fca0004000000 */
[----:B------:R-:W-:Y:S01]  /*01d0*/  STG.E desc[UR4][R8.64], R5 ;  /* 0x0000000508007986 */ /* 0x000fe2000c101904 */
[----:B------:R-:W-:Y:S05]  /*01e0*/  EXIT ;  /* 0x000000000000794d */ /* 0x000fea0003800000 */
.L_x_11:
        /* <DEDUP_REMOVED lines=9> */
.L_x_15:


//--------------------- .text._Z6assignPfS_PiS0_S0_iiifi --------------------------
	.section	.text._Z6assignPfS_PiS0_S0_iiifi,"ax",@progbits
	.align	128
        .global         _Z6assignPfS_PiS0_S0_iiifi
        .type           _Z6assignPfS_PiS0_S0_iiifi,@function
        .size           _Z6assignPfS_PiS0_S0_iiifi,(.L_x_16 - _Z6assignPfS_PiS0_S0_iiifi)
        .other          _Z6assignPfS_PiS0_S0_iiifi,@"STO_CUDA_ENTRY STV_DEFAULT"
_Z6assignPfS_PiS0_S0_iiifi:
.text._Z6assignPfS_PiS0_S0_iiifi:
        /* <DEDUP_REMOVED lines=12> */
[----:B------:R-:W4:Y:S08]  /*00c0*/  LDC.64 R2, c[0x0][0x388] ;  /* 0x0000e200ff027b82 */ /* 0x000f300000000a00 */
[----:B------:R-:W5:Y:S01]  /*00d0*/  LDC.64 R4, c[0x0][0x390] ;  /* 0x0000e400ff047b82 */ /* 0x000f620000000a00 */
[----:B0-----:R-:W-:-:S06]  /*00e0*/  IMAD.WIDE R6, R11, 0x4, R6 ;  /* 0x000000040b067825 */ /* 0x001fcc00078e0206 */
[----:B-1----:R-:W2:Y:S01]  /*00f0*/  LDG.E R7, desc[UR4][R6.64] ;  /* 0x0000000406077981 */ /* 0x002ea2000c1e1900 */
[C---:B---3--:R-:W-:Y:S01]  /*0100*/  IMAD.WIDE R8, R11.reuse, 0x4, R8 ;  /* 0x000000040b087825 */ /* 0x048fe200078e0208 */
[----:B------:R-:W2:Y:S05]  /*0110*/  LDC.64 R14, c[0x0][0x3a8] ;  /* 0x0000ea00ff0e7b82 */ /* 0x000eaa0000000a00 */
[----:B------:R-:W3:Y:S01]  /*0120*/  LDG.E R8, desc[UR4][R8.64] ;  /* 0x0000000408087981 */ /* 0x000ee2000c1e1900 */
[----:B----4-:R-:W-:-:S05]  /*0130*/  IMAD.WIDE R2, R11, 0x4, R2 ;  /* 0x000000040b027825 */ /* 0x010fca00078e0202 */
[----:B------:R-:W4:Y:S01]  /*0140*/  LDG.E R13, desc[UR4][R2.64] ;  /* 0x00000004020d7981 */ /* 0x000f22000c1e1900 */
[----:B-----5:R-:W-:Y:S02]  /*0150*/  IMAD.WIDE R4, R11, 0x4, R4 ;  /* 0x000000040b047825 */ /* 0x020fe400078e0204 */
[----:B------:R-:W0:Y:S04]  /*0160*/  LDC.64 R10, c[0x0][0x380] ;  /* 0x0000e000ff0a7b82 */ /* 0x000e280000000a00 */
[----:B------:R-:W5:Y:S01]  /*0170*/  LDG.E R4, desc[UR4][R4.64] ;  /* 0x0000000404047981 */ /* 0x000f62000c1e1900 */
[--C-:B--2---:R-:W-:Y:S01]  /*0180*/  IMAD.IADD R12, R7, 0x1, R14.reuse ;  /* 0x00000001070c7824 */ /* 0x104fe200078e020e */
[----:B---3--:R-:W-:Y:S02]  /*0190*/  IADD3 R14, PT, PT, R8, R15, R14 ;  /* 0x0000000f080e7210 */ /* 0x008fe40007ffe00e */
[----:B----4-:R-:W-:-:S02]  /*01a0*/  FSETP.GEU.AND P1, PT, R13, UR6, PT ;  /* 0x000000060d007c0b */ /* 0x010fc4000bf2e000 */
[C---:B------:R-:W-:Y:S02]  /*01b0*/  FSETP.NEU.AND P2, PT, R13.reuse, UR6, PT ;  /* 0x000000060d007c0b */ /* 0x040fe4000bf4d000 */
[----:B------:R-:W-:Y:S02]  /*01c0*/  FSETP.GT.AND P0, PT, R13, UR6, PT ;  /* 0x000000060d007c0b */ /* 0x000fe4000bf04000 */
[----:B------:R-:W-:Y:S02]  /*01d0*/  SEL R3, R12, RZ, !P2 ;  /* 0x000000ff0c037207 */ /* 0x000fe40005000000 */
[----:B------:R-:W-:Y:S02]  /*01e0*/  SEL R14, R14, RZ, P0 ;  /* 0x000000ff0e0e7207 */ /* 0x000fe40000000000 */
[----:B-----5:R-:W-:-:S04]  /*01f0*/  SEL R0, R4, RZ, !P1 ;  /* 0x000000ff04007207 */ /* 0x020fc80004800000 */
[----:B------:R-:W-:-:S05]  /*0200*/  IADD3 R3, PT, PT, R14, R3, R0 ;  /* 0x000000030e037210 */ /* 0x000fca0007ffe000 */
[----:B0-----:R-:W-:-:S05]  /*0210*/  IMAD.WIDE R2, R3, 0x4, R10 ;  /* 0x0000000403027825 */ /* 0x001fca00078e020a */
[----:B------:R-:W-:Y:S01]  /*0220*/  STG.E desc[UR4][R2.64], R13 ;  /* 0x0000000d02007986 */ /* 0x000fe2000c101904 */
[----:B------:R-:W-:Y:S05]  /*0230*/  EXIT ;  /* 0x000000000000794d */ /* 0x000fea0003800000 */
.L_x_12:
        /* <DEDUP_REMOVED lines=12> */
.L_x_16:


//--------------------- .nv.shared._Z7prescanPiS_iS_ --------------------------
	.section	.nv.shared._Z7prescanPiS_iS_,"aw",@nobits
	.sectionflags	@""
	.align	16
	.zero		1024


//--------------------- .nv.shared.reserved.0     --------------------------
	.section	.nv.shared.reserved.0,"aw",@nobits
	.weak		__nv_reservedSMEM_offset_0_alias
	.size		__nv_reservedSMEM_offset_0_alias, 0, 64
	.other		__nv_reservedSMEM_offset_0_alias,@"STO_CUDA_RESERVED_SHARED STV_DEFAULT"
__nv_reservedSMEM_offset_0_alias:
	.zero		0
	.zero		64


//--------------------- .nv.shared._Z8add_sumsPiS_i --------------------------
	.section	.nv.shared._Z8add_sumsPiS_i,"aw",@nobits
	.sectionflags	@""
	.align	16
	.zero		1024


//--------------------- .nv.shared._Z15populate_tablesPfPiS0_S0_fi --------------------------
	.section	.nv.shared._Z15populate_tablesPfPiS0_S0_fi,"aw",@nobits
	.sectionflags	@""
	.align	16
	.zero		1024


//--------------------- .nv.shared._Z6assignPfS_PiS0_S0_iiifi --------------------------
	.section	.nv.shared._Z6assignPfS_PiS0_S0_iiifi,"aw",@nobits
	.sectionflags	@""
	.align	16
	.zero		1024


//--------------------- .nv.constant0._Z7prescanPiS_iS_ --------------------------
	.section	.nv.constant0._Z7prescanPiS_iS_,"a",@progbits
	.sectionflags	@""
	.align	4
.nv.constant0._Z7prescanPiS_iS_:
	.zero		928


//--------------------- .nv.constant0._Z8add_sumsPiS_i --------------------------
	.section	.nv.constant0._Z8add_sumsPiS_i,"a",@progbits
	.sectionflags	@""
	.align	4
.nv.constant0._Z8add_sumsPiS_i:
	.zero		916


//--------------------- .nv.constant0._Z15populate_tablesPfPiS0_S0_fi --------------------------
	.section	.nv.constant0._Z15populate_tablesPfPiS0_S0_fi,"a",@progbits
	.sectionflags	@""
	.align	4
.nv.constant0._Z15populate_tablesPfPiS0_S0_fi:
	.zero		936


//--------------------- .nv.constant0._Z6assignPfS_PiS0_S0_iiifi --------------------------
	.section	.nv.constant0._Z6assignPfS_PiS0_S0_iiifi,"a",@progbits
	.sectionflags	@""
	.align	4
.nv.constant0._Z6assignPfS_PiS0_S0_iiifi:
	.zero		956


//--------------------- SYMBOLS --------------------------

	.type		.nv.reservedSmem.offset0,@object
	.size		.nv.reservedSmem.offset0,0x4
	.type		.nv.reservedSmem.cap,@object
	.size		.nv.reservedSmem.cap,0x4
